//
// Generated by NVIDIA NVVM Compiler
//
// Compiler Build ID: CL-36424714
// Cuda compilation tools, release 13.0, V13.0.88
// Based on NVVM 20.0.0
//

.version 9.0
.target sm_100
.address_size 64

	// .globl	_Z10parseArrayPcPill

.visible .entry _Z10parseArrayPcPill(
	.param .u64 .ptr .align 1 _Z10parseArrayPcPill_param_0,
	.param .u64 .ptr .align 1 _Z10parseArrayPcPill_param_1,
	.param .u64 _Z10parseArrayPcPill_param_2,
	.param .u64 _Z10parseArrayPcPill_param_3
)
{
	.reg .pred 	%p<22>;
	.reg .b16 	%rs<9>;
	.reg .b32 	%r<29>;
	.reg .b32 	%f<74>;
	.reg .b64 	%rd<16>;

	ld.param.u64 	%rd6, [_Z10parseArrayPcPill_param_0];
	ld.param.u64 	%rd7, [_Z10parseArrayPcPill_param_1];
	ld.param.u64 	%rd9, [_Z10parseArrayPcPill_param_2];
	ld.param.u64 	%rd10, [_Z10parseArrayPcPill_param_3];
	mov.u32 	%r6, %ctaid.x;
	mov.u32 	%r7, %ntid.x;
	mov.u32 	%r8, %tid.x;
	mad.lo.s32 	%r9, %r6, %r7, %r8;
	cvt.u64.u32 	%rd11, %r9;
	mul.wide.u32 	%rd15, %r9, 192;
	setp.le.s64 	%p1, %rd9, %rd11;
	setp.ge.s64 	%p2, %rd15, %rd10;
	or.pred  	%p3, %p1, %p2;
	@%p3 bra 	$L__BB0_15;
	mov.f32 	%f10, 0f00000000;
	mov.f32 	%f11, 0f3F000000;
	mul.rn.f32 	%f12, %f11, %f10;
	mov.f32 	%f13, 0f3DF6384F;
	mul.rn.f32 	%f14, %f13, %f10;
	fma.rn.f32 	%f15, %f12, 0f3FB8AA3B, 0f00000000;
	add.f32 	%f16, %f15, 0f00000000;
	mul.f32 	%f17, %f14, 0f40400000;
	fma.rn.f32 	%f18, %f17, %f12, %f16;
	fma.rn.f32 	%f19, %f14, 0f00000000, %f18;
	mov.f32 	%f20, 0f40000000;
	add.rn.f32 	%f21, %f20, %f19;
	mov.f32 	%f22, 0fC0000000;
	add.rn.f32 	%f23, %f21, %f22;
	neg.f32 	%f24, %f23;
	add.rn.f32 	%f25, %f19, %f24;
	mul.rn.f32 	%f26, %f21, %f20;
	neg.f32 	%f27, %f26;
	fma.rn.f32 	%f28, %f21, 0f40000000, %f27;
	fma.rn.f32 	%f29, %f25, 0f40000000, %f28;
	cvt.rni.f32.f32 	%f30, %f26;
	sub.f32 	%f31, %f26, %f30;
	add.f32 	%f32, %f31, %f29;
	fma.rn.f32 	%f33, %f32, 0f391FCB8E, 0f3AAF85ED;
	fma.rn.f32 	%f34, %f33, %f32, 0f3C1D9856;
	fma.rn.f32 	%f35, %f34, %f32, 0f3D6357BB;
	fma.rn.f32 	%f36, %f35, %f32, 0f3E75FDEC;
	fma.rn.f32 	%f37, %f36, %f32, 0f3F317218;
	fma.rn.f32 	%f38, %f37, %f32, 0f3F800000;
	cvt.rzi.s32.f32 	%r11, %f30;
	setp.gt.f32 	%p4, %f30, 0f00000000;
	selp.b32 	%r12, 0, -2097152000, %p4;
	add.s32 	%r13, %r12, 2130706432;
	mov.b32 	%f39, %r13;
	mul.f32 	%f40, %f38, %f39;
	shl.b32 	%r14, %r11, 23;
	sub.s32 	%r15, %r14, %r12;
	mov.b32 	%f41, %r15;
	mul.f32 	%f42, %f40, %f41;
	abs.f32 	%f43, %f26;
	setp.gt.f32 	%p5, %f43, 0f43180000;
	setp.lt.f32 	%p6, %f26, 0f00000000;
	selp.f32 	%f44, 0f00000000, 0f7F800000, %p6;
	selp.f32 	%f1, %f44, %f42, %p5;
	mov.f32 	%f45, 0f3F800000;
	mul.rn.f32 	%f46, %f21, %f45;
	sub.f32 	%f47, %f21, %f46;
	add.f32 	%f48, %f25, %f47;
	cvt.rni.f32.f32 	%f49, %f46;
	sub.f32 	%f50, %f46, %f49;
	add.f32 	%f51, %f50, %f48;
	fma.rn.f32 	%f52, %f51, 0f391FCB8E, 0f3AAF85ED;
	fma.rn.f32 	%f53, %f52, %f51, 0f3C1D9856;
	fma.rn.f32 	%f54, %f53, %f51, 0f3D6357BB;
	fma.rn.f32 	%f55, %f54, %f51, 0f3E75FDEC;
	fma.rn.f32 	%f56, %f55, %f51, 0f3F317218;
	fma.rn.f32 	%f57, %f56, %f51, 0f3F800000;
	cvt.rzi.s32.f32 	%r16, %f49;
	setp.gt.f32 	%p7, %f49, 0f00000000;
	selp.b32 	%r17, 0, -2097152000, %p7;
	add.s32 	%r18, %r17, 2130706432;
	mov.b32 	%f58, %r18;
	mul.f32 	%f59, %f57, %f58;
	shl.b32 	%r19, %r16, 23;
	sub.s32 	%r20, %r19, %r17;
	mov.b32 	%f60, %r20;
	mul.f32 	%f61, %f59, %f60;
	abs.f32 	%f62, %f46;
	setp.gt.f32 	%p8, %f62, 0f43180000;
	setp.lt.f32 	%p9, %f46, 0f00000000;
	selp.f32 	%f63, 0f00000000, 0f7F800000, %p9;
	selp.f32 	%f2, %f63, %f61, %p8;
	shl.b32 	%r2, %r9, 6;
	cvta.to.global.u64 	%rd2, %rd6;
	cvta.to.global.u64 	%rd3, %rd7;
	mov.b32 	%r28, 0;
$L__BB0_2:
	mov.u32 	%r3, %r28;
	add.s64 	%rd12, %rd2, %rd15;
	ld.global.u8 	%rs4, [%rd12];
	ld.global.u8 	%rs2, [%rd12+1];
	ld.global.u8 	%rs3, [%rd12+2];
	mov.f32 	%f71, 0f00000000;
	setp.eq.s16 	%p10, %rs4, 65;
	@%p10 bra 	$L__BB0_6;
	setp.eq.s16 	%p11, %rs4, 67;
	@%p11 bra 	$L__BB0_5;
	setp.eq.s16 	%p12, %rs4, 71;
	selp.f32 	%f71, 0f40000000, 0f40400000, %p12;
	bra.uni 	$L__BB0_6;
$L__BB0_5:
	mov.f32 	%f71, 0f3F800000;
$L__BB0_6:
	mul.f32 	%f5, %f1, %f71;
	mov.f32 	%f72, 0f00000000;
	setp.eq.s16 	%p13, %rs2, 65;
	@%p13 bra 	$L__BB0_10;
	setp.eq.s16 	%p14, %rs2, 67;
	@%p14 bra 	$L__BB0_9;
	setp.eq.s16 	%p15, %rs2, 71;
	selp.f32 	%f72, 0f40000000, 0f40400000, %p15;
	bra.uni 	$L__BB0_10;
$L__BB0_9:
	mov.f32 	%f72, 0f3F800000;
$L__BB0_10:
	mul.f32 	%f69, %f2, %f72;
	cvt.rzi.s32.f32 	%r21, %f69;
	cvt.rzi.s32.f32 	%r22, %f5;
	add.s32 	%r4, %r22, %r21;
	mov.f32 	%f73, 0f00000000;
	setp.eq.s16 	%p16, %rs3, 65;
	@%p16 bra 	$L__BB0_14;
	setp.eq.s16 	%p17, %rs3, 67;
	@%p17 bra 	$L__BB0_13;
	setp.eq.s16 	%p18, %rs3, 71;
	selp.f32 	%f73, 0f40000000, 0f40400000, %p18;
	bra.uni 	$L__BB0_14;
$L__BB0_13:
	mov.f32 	%f73, 0f3F800000;
$L__BB0_14:
	cvt.rzi.s32.f32 	%r23, %f73;
	add.s32 	%r24, %r4, %r23;
	add.s32 	%r25, %r2, %r24;
	mul.wide.s32 	%rd13, %r25, 4;
	add.s64 	%rd14, %rd3, %rd13;
	ld.global.u32 	%r26, [%rd14];
	add.s32 	%r27, %r26, 1;
	st.global.u32 	[%rd14], %r27;
	add.s64 	%rd15, %rd15, 3;
	add.s32 	%r28, %r3, 3;
	setp.lt.u32 	%p19, %r3, 189;
	setp.lt.s64 	%p20, %rd15, %rd10;
	and.pred  	%p21, %p19, %p20;
	@%p21 bra 	$L__BB0_2;
$L__BB0_15:
	ret;

}
	// .globl	_Z14tableVectorAddPilS_
.visible .entry _Z14tableVectorAddPilS_(
	.param .u64 .ptr .align 1 _Z14tableVectorAddPilS__param_0,
	.param .u64 _Z14tableVectorAddPilS__param_1,
	.param .u64 .ptr .align 1 _Z14tableVectorAddPilS__param_2
)
{
	.reg .pred 	%p<10>;
	.reg .b32 	%r<9>;
	.reg .b64 	%rd<129>;

	ld.param.u64 	%rd37, [_Z14tableVectorAddPilS__param_0];
	ld.param.u64 	%rd35, [_Z14tableVectorAddPilS__param_1];
	ld.param.u64 	%rd36, [_Z14tableVectorAddPilS__param_2];
	cvta.to.global.u64 	%rd1, %rd37;
	mov.u32 	%r4, %ctaid.x;
	mov.u32 	%r5, %ntid.x;
	mov.u32 	%r6, %tid.x;
	mad.lo.s32 	%r7, %r4, %r5, %r6;
	cvt.u64.u32 	%rd2, %r7;
	setp.lt.s64 	%p1, %rd35, 1;
	mov.b32 	%r8, 0;
	@%p1 bra 	$L__BB1_14;
	and.b64  	%rd3, %rd35, 15;
	setp.lt.u64 	%p2, %rd35, 16;
	mov.b64 	%rd128, 0;
	mov.u64 	%rd121, %rd128;
	@%p2 bra 	$L__BB1_4;
	and.b64  	%rd121, %rd35, 9223372036854775792;
	shl.b64 	%rd41, %rd2, 2;
	add.s64 	%rd42, %rd41, %rd1;
	add.s64 	%rd113, %rd42, 2048;
	mov.b64 	%rd128, 0;
	mov.u64 	%rd114, %rd121;
$L__BB1_3:
	.pragma "nounroll";
	ld.global.s32 	%rd43, [%rd113+-2048];
	add.s64 	%rd44, %rd128, %rd43;
	ld.global.s32 	%rd45, [%rd113+-1792];
	add.s64 	%rd46, %rd44, %rd45;
	ld.global.s32 	%rd47, [%rd113+-1536];
	add.s64 	%rd48, %rd46, %rd47;
	ld.global.s32 	%rd49, [%rd113+-1280];
	add.s64 	%rd50, %rd48, %rd49;
	ld.global.s32 	%rd51, [%rd113+-1024];
	add.s64 	%rd52, %rd50, %rd51;
	ld.global.s32 	%rd53, [%rd113+-768];
	add.s64 	%rd54, %rd52, %rd53;
	ld.global.s32 	%rd55, [%rd113+-512];
	add.s64 	%rd56, %rd54, %rd55;
	ld.global.s32 	%rd57, [%rd113+-256];
	add.s64 	%rd58, %rd56, %rd57;
	ld.global.s32 	%rd59, [%rd113];
	add.s64 	%rd60, %rd58, %rd59;
	ld.global.s32 	%rd61, [%rd113+256];
	add.s64 	%rd62, %rd60, %rd61;
	ld.global.s32 	%rd63, [%rd113+512];
	add.s64 	%rd64, %rd62, %rd63;
	ld.global.s32 	%rd65, [%rd113+768];
	add.s64 	%rd66, %rd64, %rd65;
	ld.global.s32 	%rd67, [%rd113+1024];
	add.s64 	%rd68, %rd66, %rd67;
	ld.global.s32 	%rd69, [%rd113+1280];
	add.s64 	%rd70, %rd68, %rd69;
	ld.global.s32 	%rd71, [%rd113+1536];
	add.s64 	%rd72, %rd70, %rd71;
	ld.global.s32 	%rd73, [%rd113+1792];
	add.s64 	%rd128, %rd72, %rd73;
	add.s64 	%rd114, %rd114, -16;
	add.s64 	%rd113, %rd113, 4096;
	setp.ne.s64 	%p3, %rd114, 0;
	@%p3 bra 	$L__BB1_3;
$L__BB1_4:
	setp.eq.s64 	%p4, %rd3, 0;
	@%p4 bra 	$L__BB1_13;
	and.b64  	%rd15, %rd35, 7;
	setp.lt.u64 	%p5, %rd3, 8;
	@%p5 bra 	$L__BB1_7;
	shl.b64 	%rd75, %rd121, 6;
	add.s64 	%rd76, %rd75, %rd2;
	shl.b64 	%rd77, %rd76, 2;
	add.s64 	%rd78, %rd1, %rd77;
	ld.global.s32 	%rd79, [%rd78];
	add.s64 	%rd80, %rd128, %rd79;
	ld.global.s32 	%rd81, [%rd78+256];
	add.s64 	%rd82, %rd80, %rd81;
	ld.global.s32 	%rd83, [%rd78+512];
	add.s64 	%rd84, %rd82, %rd83;
	ld.global.s32 	%rd85, [%rd78+768];
	add.s64 	%rd86, %rd84, %rd85;
	ld.global.s32 	%rd87, [%rd78+1024];
	add.s64 	%rd88, %rd86, %rd87;
	ld.global.s32 	%rd89, [%rd78+1280];
	add.s64 	%rd90, %rd88, %rd89;
	ld.global.s32 	%rd91, [%rd78+1536];
	add.s64 	%rd92, %rd90, %rd91;
	ld.global.s32 	%rd93, [%rd78+1792];
	add.s64 	%rd128, %rd92, %rd93;
	add.s64 	%rd121, %rd121, 8;
$L__BB1_7:
	setp.eq.s64 	%p6, %rd15, 0;
	@%p6 bra 	$L__BB1_13;
	and.b64  	%rd125, %rd35, 3;
	setp.lt.u64 	%p7, %rd15, 4;
	@%p7 bra 	$L__BB1_10;
	shl.b64 	%rd95, %rd121, 6;
	add.s64 	%rd96, %rd95, %rd2;
	shl.b64 	%rd97, %rd96, 2;
	add.s64 	%rd98, %rd1, %rd97;
	ld.global.s32 	%rd99, [%rd98];
	add.s64 	%rd100, %rd128, %rd99;
	ld.global.s32 	%rd101, [%rd98+256];
	add.s64 	%rd102, %rd100, %rd101;
	ld.global.s32 	%rd103, [%rd98+512];
	add.s64 	%rd104, %rd102, %rd103;
	ld.global.s32 	%rd105, [%rd98+768];
	add.s64 	%rd128, %rd104, %rd105;
	add.s64 	%rd121, %rd121, 4;
$L__BB1_10:
	setp.eq.s64 	%p8, %rd125, 0;
	@%p8 bra 	$L__BB1_13;
	shl.b64 	%rd106, %rd121, 8;
	shl.b64 	%rd107, %rd2, 2;
	add.s64 	%rd108, %rd106, %rd107;
	add.s64 	%rd126, %rd1, %rd108;
$L__BB1_12:
	.pragma "nounroll";
	ld.global.s32 	%rd109, [%rd126];
	add.s64 	%rd128, %rd128, %rd109;
	add.s64 	%rd126, %rd126, 256;
	add.s64 	%rd125, %rd125, -1;
	setp.ne.s64 	%p9, %rd125, 0;
	@%p9 bra 	$L__BB1_12;
$L__BB1_13:
	cvt.u32.u64 	%r8, %rd128;
$L__BB1_14:
	cvta.to.global.u64 	%rd110, %rd36;
	shl.b64 	%rd111, %rd2, 2;
	add.s64 	%rd112, %rd110, %rd111;
	st.global.u32 	[%rd112], %r8;
	ret;

}


// ===== COMPILED SASS (sm_100) =====

	.target	sm_100

	.elftype	@"ET_EXEC"


//--------------------- .note.nv.tkinfo           --------------------------
	.section	.note.nv.tkinfo,"",@"SHT_NOTE"
	.sectionflags	@"SHF_NOTE_NV_TKINFO"
	.tkinfo
        /*0018*/ 	.word	0x00000002
        /*0030*/ 	.string	""
        /*0030*/ 	.string	"ptxas"
        /*0030*/ 	.string	"Cuda compilation tools, release 13.0, V13.0.88"
        /*0030*/ 	.string	"Build cuda_13.0.r13.0/compiler.36424714_0"
        /*0030*/ 	.string	"-arch sm_100 -m 64 "



//--------------------- .note.nv.cuinfo           --------------------------
	.section	.note.nv.cuinfo,"",@"SHT_NOTE"
	.sectionflags	@"SHF_NOTE_NV_CUINFO"
        /*0018*/ 	.short	0x0002
        /*001a*/ 	.short	0x0064
        /*001c*/ 	.short	0x0082
	.zero		2


//--------------------- .nv.info                  --------------------------
	.section	.nv.info,"",@"SHT_CUDA_INFO"
	.align	4


	//----- nvinfo : EIATTR_REGCOUNT
	.align		4
        /*0000*/ 	.byte	0x04, 0x2f
        /*0002*/ 	.short	(.L_1 - .L_0)
	.align		4
.L_0:
        /*0004*/ 	.word	index@(_Z10parseArrayPcPill)
        /*0008*/ 	.word	0x00000012


	//----- nvinfo : EIATTR_FRAME_SIZE
	.align		4
.L_1:
        /*000c*/ 	.byte	0x04, 0x11
        /*000e*/ 	.short	(.L_3 - .L_2)
	.align		4
.L_2:
        /*0010*/ 	.word	index@(_Z10parseArrayPcPill)
        /*0014*/ 	.word	0x00000000


	//----- nvinfo : EIATTR_REGCOUNT
	.align		4
.L_3:
        /*0018*/ 	.byte	0x04, 0x2f
        /*001a*/ 	.short	(.L_5 - .L_4)
	.align		4
.L_4:
        /*001c*/ 	.word	index@(_Z14tableVectorAddPilS_)
        /*0020*/ 	.word	0x0000001d


	//----- nvinfo : EIATTR_FRAME_SIZE
	.align		4
.L_5:
        /*0024*/ 	.byte	0x04, 0x11
        /*0026*/ 	.short	(.L_7 - .L_6)
	.align		4
.L_6:
        /*0028*/ 	.word	index@(_Z14tableVectorAddPilS_)
        /*002c*/ 	.word	0x00000000


	//----- nvinfo : EIATTR_MIN_STACK_SIZE
	.align		4
.L_7:
        /*0030*/ 	.byte	0x04, 0x12
        /*0032*/ 	.short	(.L_9 - .L_8)
	.align		4
.L_8:
        /*0034*/ 	.word	index@(_Z14tableVectorAddPilS_)
        /*0038*/ 	.word	0x00000000


	//----- nvinfo : EIATTR_MIN_STACK_SIZE
	.align		4
.L_9:
        /*003c*/ 	.byte	0x04, 0x12
        /*003e*/ 	.short	(.L_11 - .L_10)
	.align		4
.L_10:
        /*0040*/ 	.word	index@(_Z10parseArrayPcPill)
        /*0044*/ 	.word	0x00000000
.L_11:


//--------------------- .nv.compat                --------------------------
	.section	.nv.compat,"",@"SHT_CUDA_COMPAT_INFO"
	.align	4
        /*0000*/ 	.byte	0x02, 0x09, 0x00, 0x00, 0x02, 0x02, 0x01, 0x00, 0x02, 0x05, 0x05, 0x00, 0x03, 0x07, 0x01, 0x01
        /*0010*/ 	.byte	0x02, 0x03, 0x00, 0x00, 0x02, 0x06, 0x01, 0x00, 0x04, 0x0b, 0x08, 0x00, 0x01, 0x00, 0x00, 0x00
        /*0020*/ 	.byte	0x00, 0x00, 0x00, 0x00


//--------------------- .nv.info._Z14tableVectorAddPilS_ --------------------------
	.section	.nv.info._Z14tableVectorAddPilS_,"",@"SHT_CUDA_INFO"
	.sectionflags	@""
	.align	4


	//----- nvinfo : EIATTR_CUDA_API_VERSION
	.align		4
        /*0000*/ 	.byte	0x04, 0x37
        /*0002*/ 	.short	(.L_13 - .L_12)
.L_12:
        /*0004*/ 	.word	0x00000082


	//----- nvinfo : EIATTR_KPARAM_INFO
	.align		4
.L_13:
        /*0008*/ 	.byte	0x04, 0x17
        /*000a*/ 	.short	(.L_15 - .L_14)
.L_14:
        /*000c*/ 	.word	0x00000000
        /*0010*/ 	.short	0x0002
        /*0012*/ 	.short	0x0010
        /*0014*/ 	.byte	0x00, 0xf5, 0x21, 0x00


	//----- nvinfo : EIATTR_KPARAM_INFO
	.align		4
.L_15:
        /*0018*/ 	.byte	0x04, 0x17
        /*001a*/ 	.short	(.L_17 - .L_16)
.L_16:
        /*001c*/ 	.word	0x00000000
        /*0020*/ 	.short	0x0001
        /*0022*/ 	.short	0x0008
        /*0024*/ 	.byte	0x00, 0xf0, 0x21, 0x00


	//----- nvinfo : EIATTR_KPARAM_INFO
	.align		4
.L_17:
        /*0028*/ 	.byte	0x04, 0x17
        /*002a*/ 	.short	(.L_19 - .L_18)
.L_18:
        /*002c*/ 	.word	0x00000000
        /*0030*/ 	.short	0x0000
        /*0032*/ 	.short	0x0000
        /*0034*/ 	.byte	0x00, 0xf5, 0x21, 0x00


	//----- nvinfo : EIATTR_SPARSE_MMA_MASK
	.align		4
.L_19:
        /*0038*/ 	.byte	0x03, 0x50
        /*003a*/ 	.short	0x0000


	//----- nvinfo : EIATTR_MAXREG_COUNT
	.align		4
        /*003c*/ 	.byte	0x03, 0x1b
        /*003e*/ 	.short	0x00ff


	//----- nvinfo : EIATTR_MERCURY_ISA_VERSION
	.align		4
        /*0040*/ 	.byte	0x03, 0x5f
        /*0042*/ 	.short	0x0101


	//----- nvinfo : EIATTR_VRC_CTA_INIT_COUNT
	.align		4
        /*0044*/ 	.byte	0x02, 0x4a
	.zero		1
	.zero		1


	//----- nvinfo : EIATTR_EXIT_INSTR_OFFSETS
	.align		4
        /*0048*/ 	.byte	0x04, 0x1c
        /*004a*/ 	.short	(.L_21 - .L_20)


	//   ....[0]....
.L_20:
        /*004c*/ 	.word	0x00000800


	//----- nvinfo : EIATTR_CBANK_PARAM_SIZE
	.align		4
.L_21:
        /*0050*/ 	.byte	0x03, 0x19
        /*0052*/ 	.short	0x0018


	//----- nvinfo : EIATTR_PARAM_CBANK
	.align		4
        /*0054*/ 	.byte	0x04, 0x0a
        /*0056*/ 	.short	(.L_23 - .L_22)
	.align		4
.L_22:
        /*0058*/ 	.word	index@(.nv.constant0._Z14tableVectorAddPilS_)
        /*005c*/ 	.short	0x0380
        /*005e*/ 	.short	0x0018


	//----- nvinfo : EIATTR_SW_WAR
	.align		4
.L_23:
        /*0060*/ 	.byte	0x04, 0x36
        /*0062*/ 	.short	(.L_25 - .L_24)
.L_24:
        /*0064*/ 	.word	0x00000008
.L_25:


//--------------------- .nv.info._Z10parseArrayPcPill --------------------------
	.section	.nv.info._Z10parseArrayPcPill,"",@"SHT_CUDA_INFO"
	.sectionflags	@""
	.align	4


	//----- nvinfo : EIATTR_CUDA_API_VERSION
	.align		4
        /*0000*/ 	.byte	0x04, 0x37
        /*0002*/ 	.short	(.L_27 - .L_26)
.L_26:
        /*0004*/ 	.word	0x00000082


	//----- nvinfo : EIATTR_KPARAM_INFO
	.align		4
.L_27:
        /*0008*/ 	.byte	0x04, 0x17
        /*000a*/ 	.short	(.L_29 - .L_28)
.L_28:
        /*000c*/ 	.word	0x00000000
        /*0010*/ 	.short	0x0003
        /*0012*/ 	.short	0x0018
        /*0014*/ 	.byte	0x00, 0xf0, 0x21, 0x00


	//----- nvinfo : EIATTR_KPARAM_INFO
	.align		4
.L_29:
        /*0018*/ 	.byte	0x04, 0x17
        /*001a*/ 	.short	(.L_31 - .L_30)
.L_30:
        /*001c*/ 	.word	0x00000000
        /*0020*/ 	.short	0x0002
        /*0022*/ 	.short	0x0010
        /*0024*/ 	.byte	0x00, 0xf0, 0x21, 0x00


	//----- nvinfo : EIATTR_KPARAM_INFO
	.align		4
.L_31:
        /*0028*/ 	.byte	0x04, 0x17
        /*002a*/ 	.short	(.L_33 - .L_32)
.L_32:
        /*002c*/ 	.word	0x00000000
        /*0030*/ 	.short	0x0001
        /*0032*/ 	.short	0x0008
        /*0034*/ 	.byte	0x00, 0xf5, 0x21, 0x00


	//----- nvinfo : EIATTR_KPARAM_INFO
	.align		4
.L_33:
        /*0038*/ 	.byte	0x04, 0x17
        /*003a*/ 	.short	(.L_35 - .L_34)
.L_34:
        /*003c*/ 	.word	0x00000000
        /*0040*/ 	.short	0x0000
        /*0042*/ 	.short	0x0000
        /*0044*/ 	.byte	0x00, 0xf5, 0x21, 0x00


	//----- nvinfo : EIATTR_SPARSE_MMA_MASK
	.align		4
.L_35:
        /*0048*/ 	.byte	0x03, 0x50
        /*004a*/ 	.short	0x0000


	//----- nvinfo : EIATTR_MAXREG_COUNT
	.align		4
        /*004c*/ 	.byte	0x03, 0x1b
        /*004e*/ 	.short	0x00ff


	//----- nvinfo : EIATTR_MERCURY_ISA_VERSION
	.align		4
        /*0050*/ 	.byte	0x03, 0x5f
        /*0052*/ 	.short	0x0101


	//----- nvinfo : EIATTR_VRC_CTA_INIT_COUNT
	.align		4
        /*0054*/ 	.byte	0x02, 0x4a
	.zero		1
	.zero		1


	//----- nvinfo : EIATTR_EXIT_INSTR_OFFSETS
	.align		4
        /*0058*/ 	.byte	0x04, 0x1c
        /*005a*/ 	.short	(.L_37 - .L_36)


	//   ....[0]....
.L_36:
        /*005c*/ 	.word	0x000000b0


	//   ....[1]....
        /*0060*/ 	.word	0x000007a0


	//----- nvinfo : EIATTR_CRS_STACK_SIZE
	.align		4
.L_37:
        /*0064*/ 	.byte	0x04, 0x1e
        /*0066*/ 	.short	(.L_39 - .L_38)
.L_38:
        /*0068*/ 	.word	0x00000000


	//----- nvinfo : EIATTR_CBANK_PARAM_SIZE
	.align		4
.L_39:
        /*006c*/ 	.byte	0x03, 0x19
        /*006e*/ 	.short	0x0020


	//----- nvinfo : EIATTR_PARAM_CBANK
	.align		4
        /*0070*/ 	.byte	0x04, 0x0a
        /*0072*/ 	.short	(.L_41 - .L_40)
	.align		4
.L_40:
        /*0074*/ 	.word	index@(.nv.constant0._Z10parseArrayPcPill)
        /*0078*/ 	.short	0x0380
        /*007a*/ 	.short	0x0020


	//----- nvinfo : EIATTR_SW_WAR
	.align		4
.L_41:
        /*007c*/ 	.byte	0x04, 0x36
        /*007e*/ 	.short	(.L_43 - .L_42)
.L_42:
        /*0080*/ 	.word	0x00000008
.L_43:


//--------------------- .nv.callgraph             --------------------------
	.section	.nv.callgraph,"",@"SHT_CUDA_CALLGRAPH"
	.align	4
	.sectionentsize	8
	.align		4
        /*0000*/ 	.word	0x00000000
	.align		4
        /*0004*/ 	.word	0xffffffff
	.align		4
        /*0008*/ 	.word	0x00000000
	.align		4
        /*000c*/ 	.word	0xfffffffe
	.align		4
        /*0010*/ 	.word	0x00000000
	.align		4
        /*0014*/ 	.word	0xfffffffd
	.align		4
        /*0018*/ 	.word	0x00000000
	.align		4
        /*001c*/ 	.word	0xfffffffc


//--------------------- .text._Z14tableVectorAddPilS_ --------------------------
	.section	.text._Z14tableVectorAddPilS_,"ax",@progbits
	.align	128
        .global         _Z14tableVectorAddPilS_
        .type           _Z14tableVectorAddPilS_,@function
        .size           _Z14tableVectorAddPilS_,(.L_x_14 - _Z14tableVectorAddPilS_)
        .other          _Z14tableVectorAddPilS_,@"STO_CUDA_ENTRY STV_DEFAULT"
_Z14tableVectorAddPilS_:
.text._Z14tableVectorAddPilS_:
[----:B------:R-:W-:Y:S08]  /*0000*/  LDC R1, c[0x0][0x37c] ;  /* 0x0000df00ff017b82 */ /* 0x000ff00000000800 */
[----:B------:R-:W0:Y:S01]  /*0010*/  LDC.64 R2, c[0x0][0x388] ;  /* 0x0000e200ff027b82 */ /* 0x000e220000000a00 */
[----:B------:R-:W1:Y:S01]  /*0020*/  S2R R5, SR_TID.X ;  /* 0x0000000000057919 */ /* 0x000e620000002100 */
[----:B------:R-:W2:Y:S01]  /*0030*/  LDCU.64 UR4, c[0x0][0x358] ;  /* 0x00006b00ff0477ac */ /* 0x000ea20008000a00 */
[----:B------:R-:W-:-:S05]  /*0040*/  IMAD.MOV.U32 R6, RZ, RZ, RZ ;  /* 0x000000ffff067224 */ /* 0x000fca00078e00ff */
[----:B------:R-:W1:Y:S08]  /*0050*/  S2UR UR6, SR_CTAID.X ;  /* 0x00000000000679c3 */ /* 0x000e700000002500 */
[----:B------:R-:W1:Y:S01]  /*0060*/  LDC R0, c[0x0][0x360] ;  /* 0x0000d800ff007b82 */ /* 0x000e620000000800 */
[----:B0-----:R-:W-:-:S04]  /*0070*/  ISETP.GE.U32.AND P0, PT, R2, 0x1, PT ;  /* 0x000000010200780c */ /* 0x001fc80003f06070 */
[----:B------:R-:W-:Y:S01]  /*0080*/  ISETP.GE.AND.EX P0, PT, R3, RZ, PT, P0 ;  /* 0x000000ff0300720c */ /* 0x000fe20003f06300 */
[----:B-1----:R-:W-:-:S12]  /*0090*/  IMAD R0, R0, UR6, R5 ;  /* 0x0000000600007c24 */ /* 0x002fd8000f8e0205 */
[----:B--2---:R-:W-:Y:S05]  /*00a0*/  @!P0 BRA `(.L_x_0) ;  /* 0x0000000400c48947 */ /* 0x004fea0003800000 */
[C---:B------:R-:W-:Y:S02]  /*00b0*/  ISETP.GE.U32.AND P1, PT, R2.reuse, 0x10, PT ;  /* 0x000000100200780c */ /* 0x040fe40003f26070 */
[----:B------:R-:W-:Y:S02]  /*00c0*/  CS2R R6, SRZ ;  /* 0x0000000000067805 */ /* 0x000fe4000001ff00 */
[----:B------:R-:W-:Y:S01]  /*00d0*/  LOP3.LUT R26, R2, 0xf, RZ, 0xc0, !PT ;  /* 0x0000000f021a7812 */ /* 0x000fe200078ec0ff */
[----:B------:R-:W-:Y:S01]  /*00e0*/  IMAD.MOV.U32 R8, RZ, RZ, RZ ;  /* 0x000000ffff087224 */ /* 0x000fe200078e00ff */
[----:B------:R-:W-:Y:S02]  /*00f0*/  ISETP.GE.U32.AND.EX P1, PT, R3, RZ, PT, P1 ;  /* 0x000000ff0300720c */ /* 0x000fe40003f26110 */
[----:B------:R-:W-:-:S04]  /*0100*/  ISETP.NE.U32.AND P0, PT, R26, RZ, PT ;  /* 0x000000ff1a00720c */ /* 0x000fc80003f05070 */
[----:B------:R-:W-:-:S07]  /*0110*/  ISETP.NE.AND.EX P0, PT, RZ, RZ, PT, P0 ;  /* 0x000000ffff00720c */ /* 0x000fce0003f05300 */
[----:B------:R-:W-:Y:S06]  /*0120*/  @!P1 BRA `(.L_x_1) ;  /* 0x0000000000a49947 */ /* 0x000fec0003800000 */
[----:B------:R-:W0:Y:S01]  /*0130*/  LDCU.64 UR6, c[0x0][0x380] ;  /* 0x00007000ff0677ac */ /* 0x000e220008000a00 */
[----:B------:R-:W-:Y:S01]  /*0140*/  LOP3.LUT R7, R2, 0xfffffff0, RZ, 0xc0, !PT ;  /* 0xfffffff002077812 */ /* 0x000fe200078ec0ff */
[----:B------:R-:W-:Y:S01]  /*0150*/  IMAD.MOV.U32 R6, RZ, RZ, RZ ;  /* 0x000000ffff067224 */ /* 0x000fe200078e00ff */
[----:B------:R-:W-:-:S03]  /*0160*/  LOP3.LUT R8, R3, 0x7fffffff, RZ, 0xc0, !PT ;  /* 0x7fffffff03087812 */ /* 0x000fc600078ec0ff */
[----:B------:R-:W-:Y:S02]  /*0170*/  IMAD.MOV.U32 R3, RZ, RZ, R7 ;  /* 0x000000ffff037224 */ /* 0x000fe400078e0007 */
[----:B------:R-:W-:Y:S01]  /*0180*/  IMAD.MOV.U32 R11, RZ, RZ, R8 ;  /* 0x000000ffff0b7224 */ /* 0x000fe200078e0008 */
[----:B0-----:R-:W-:-:S04]  /*0190*/  LEA R4, P1, R0, UR6, 0x2 ;  /* 0x0000000600047c11 */ /* 0x001fc8000f8210ff */
[----:B------:R-:W-:Y:S02]  /*01a0*/  IADD3 R4, P2, PT, R4, 0x800, RZ ;  /* 0x0000080004047810 */ /* 0x000fe40007f5e0ff */
[----:B------:R-:W-:-:S05]  /*01b0*/  LEA.HI.X R5, R0, UR7, RZ, 0x2, P1 ;  /* 0x0000000700057c11 */ /* 0x000fca00088f14ff */
[----:B------:R-:W-:-:S07]  /*01c0*/  IMAD.X R5, RZ, RZ, R5, P2 ;  /* 0x000000ffff057224 */ /* 0x000fce00010e0605 */
.L_x_2:
[----:B------:R-:W2:Y:S04]  /*01d0*/  LDG.E R19, desc[UR4][R4.64+-0x800] ;  /* 0xfff8000404137981 */ /* 0x000ea8000c1e1900 */
[----:B------:R-:W2:Y:S04]  /*01e0*/  LDG.E R18, desc[UR4][R4.64+-0x700] ;  /* 0xfff9000404127981 */ /* 0x000ea8000c1e1900 */
[----:B------:R-:W3:Y:S04]  /*01f0*/  LDG.E R20, desc[UR4][R4.64+-0x600] ;  /* 0xfffa000404147981 */ /* 0x000ee8000c1e1900 */
[----:B------:R-:W3:Y:S04]  /*0200*/  LDG.E R21, desc[UR4][R4.64+-0x500] ;  /* 0xfffb000404157981 */ /* 0x000ee8000c1e1900 */
[----:B------:R-:W4:Y:S04]  /*0210*/  LDG.E R22, desc[UR4][R4.64+-0x400] ;  /* 0xfffc000404167981 */ /* 0x000f28000c1e1900 */
[----:B------:R-:W4:Y:S04]  /*0220*/  LDG.E R23, desc[UR4][R4.64+-0x300] ;  /* 0xfffd000404177981 */ /* 0x000f28000c1e1900 */
[----:B------:R-:W5:Y:S04]  /*0230*/  LDG.E R24, desc[UR4][R4.64+-0x200] ;  /* 0xfffe000404187981 */ /* 0x000f68000c1e1900 */
        /* <DEDUP_REMOVED lines=8> */
[----:B------:R0:W5:Y:S01]  /*02c0*/  LDG.E R10, desc[UR4][R4.64+0x700] ;  /* 0x00070004040a7981 */ /* 0x000162000c1e1900 */
[----:B------:R-:W-:-:S04]  /*02d0*/  IADD3 R3, P1, PT, R3, -0x10, RZ ;  /* 0xfffffff003037810 */ /* 0x000fc80007f3e0ff */
[----:B------:R-:W-:Y:S02]  /*02e0*/  IADD3.X R11, PT, PT, R11, -0x1, RZ, P1, !PT ;  /* 0xffffffff0b0b7810 */ /* 0x000fe40000ffe4ff */
[----:B------:R-:W-:Y:S02]  /*02f0*/  ISETP.NE.U32.AND P1, PT, R3, RZ, PT ;  /* 0x000000ff0300720c */ /* 0x000fe40003f25070 */
[----:B0-----:R-:W-:Y:S02]  /*0300*/  IADD3 R4, P2, PT, R4, 0x1000, RZ ;  /* 0x0000100004047810 */ /* 0x001fe40007f5e0ff */
[----:B------:R-:W-:-:S03]  /*0310*/  ISETP.NE.AND.EX P1, PT, R11, RZ, PT, P1 ;  /* 0x000000ff0b00720c */ /* 0x000fc60003f25310 */
[----:B------:R-:W-:Y:S01]  /*0320*/  IMAD.X R5, RZ, RZ, R5, P2 ;  /* 0x000000ffff057224 */ /* 0x000fe200010e0605 */
[----:B--2---:R-:W-:-:S04]  /*0330*/  IADD3 R18, PT, PT, R18, R6, R19 ;  /* 0x0000000612127210 */ /* 0x004fc80007ffe013 */
[----:B---3--:R-:W-:-:S04]  /*0340*/  IADD3 R20, PT, PT, R21, R18, R20 ;  /* 0x0000001215147210 */ /* 0x008fc80007ffe014 */
[----:B----4-:R-:W-:-:S04]  /*0350*/  IADD3 R22, PT, PT, R23, R20, R22 ;  /* 0x0000001417167210 */ /* 0x010fc80007ffe016 */
[----:B-----5:R-:W-:-:S04]  /*0360*/  IADD3 R24, PT, PT, R25, R22, R24 ;  /* 0x0000001619187210 */ /* 0x020fc80007ffe018 */
[----:B------:R-:W-:-:S04]  /*0370*/  IADD3 R16, PT, PT, R17, R24, R16 ;  /* 0x0000001811107210 */ /* 0x000fc80007ffe010 */
[----:B------:R-:W-:-:S04]  /*0380*/  IADD3 R14, PT, PT, R15, R16, R14 ;  /* 0x000000100f0e7210 */ /* 0x000fc80007ffe00e */
[----:B------:R-:W-:-:S04]  /*0390*/  IADD3 R12, PT, PT, R13, R14, R12 ;  /* 0x0000000e0d0c7210 */ /* 0x000fc80007ffe00c */
[----:B------:R-:W-:Y:S01]  /*03a0*/  IADD3 R6, PT, PT, R10, R12, R9 ;  /* 0x0000000c0a067210 */ /* 0x000fe20007ffe009 */
[----:B------:R-:W-:Y:S06]  /*03b0*/  @P1 BRA `(.L_x_2) ;  /* 0xfffffffc00841947 */ /* 0x000fec000383ffff */
.L_x_1:
[----:B------:R-:W-:Y:S05]  /*03c0*/  @!P0 BRA `(.L_x_0) ;  /* 0x0000000000fc8947 */ /* 0x000fea0003800000 */
[----:B------:R-:W-:Y:S02]  /*03d0*/  ISETP.GE.U32.AND P1, PT, R26, 0x8, PT ;  /* 0x000000081a00780c */ /* 0x000fe40003f26070 */
[----:B------:R-:W-:Y:S02]  /*03e0*/  LOP3.LUT R16, R2, 0x7, RZ, 0xc0, !PT ;  /* 0x0000000702107812 */ /* 0x000fe400078ec0ff */
[----:B------:R-:W-:Y:S02]  /*03f0*/  ISETP.GE.U32.AND.EX P1, PT, RZ, RZ, PT, P1 ;  /* 0x000000ffff00720c */ /* 0x000fe40003f26110 */
[----:B------:R-:W-:-:S04]  /*0400*/  ISETP.NE.U32.AND P0, PT, R16, RZ, PT ;  /* 0x000000ff1000720c */ /* 0x000fc80003f05070 */
[----:B------:R-:W-:-:S07]  /*0410*/  ISETP.NE.AND.EX P0, PT, RZ, RZ, PT, P0 ;  /* 0x000000ffff00720c */ /* 0x000fce0003f05300 */
[----:B------:R-:W-:Y:S06]  /*0420*/  @!P1 BRA `(.L_x_3) ;  /* 0x00000000004c9947 */ /* 0x000fec0003800000 */
[----:B------:R-:W0:Y:S01]  /*0430*/  LDCU.64 UR6, c[0x0][0x380] ;  /* 0x00007000ff0677ac */ /* 0x000e220008000a00 */
[----:B------:R-:W-:-:S04]  /*0440*/  LEA R3, P1, R7, R0, 0x6 ;  /* 0x0000000007037211 */ /* 0x000fc800078230ff */
[----:B------:R-:W-:Y:S02]  /*0450*/  LEA.HI.X R10, R7, RZ, R8, 0x6, P1 ;  /* 0x000000ff070a7211 */ /* 0x000fe400008f3408 */
[----:B0-----:R-:W-:-:S04]  /*0460*/  LEA R4, P1, R3, UR6, 0x2 ;  /* 0x0000000603047c11 */ /* 0x001fc8000f8210ff */
[----:B------:R-:W-:-:S05]  /*0470*/  LEA.HI.X R5, R3, UR7, R10, 0x2, P1 ;  /* 0x0000000703057c11 */ /* 0x000fca00088f140a */
[----:B------:R-:W2:Y:S04]  /*0480*/  LDG.E R3, desc[UR4][R4.64] ;  /* 0x0000000404037981 */ /* 0x000ea8000c1e1900 */
[----:B------:R-:W2:Y:S04]  /*0490*/  LDG.E R9, desc[UR4][R4.64+0x100] ;  /* 0x0001000404097981 */ /* 0x000ea8000c1e1900 */
[----:B------:R-:W3:Y:S04]  /*04a0*/  LDG.E R10, desc[UR4][R4.64+0x200] ;  /* 0x00020004040a7981 */ /* 0x000ee8000c1e1900 */
[----:B------:R-:W3:Y:S04]  /*04b0*/  LDG.E R11, desc[UR4][R4.64+0x300] ;  /* 0x00030004040b7981 */ /* 0x000ee8000c1e1900 */
[----:B------:R-:W4:Y:S04]  /*04c0*/  LDG.E R12, desc[UR4][R4.64+0x400] ;  /* 0x00040004040c7981 */ /* 0x000f28000c1e1900 */
[----:B------:R-:W4:Y:S04]  /*04d0*/  LDG.E R13, desc[UR4][R4.64+0x500] ;  /* 0x00050004040d7981 */ /* 0x000f28000c1e1900 */
[----:B------:R-:W5:Y:S04]  /*04e0*/  LDG.E R14, desc[UR4][R4.64+0x600] ;  /* 0x00060004040e7981 */ /* 0x000f68000c1e1900 */
[----:B------:R-:W5:Y:S01]  /*04f0*/  LDG.E R15, desc[UR4][R4.64+0x700] ;  /* 0x00070004040f7981 */ /* 0x000f62000c1e1900 */
[----:B------:R-:W-:-:S05]  /*0500*/  IADD3 R7, P1, PT, R7, 0x8, RZ ;  /* 0x0000000807077810 */ /* 0x000fca0007f3e0ff */
[----:B------:R-:W-:Y:S01]  /*0510*/  IMAD.X R8, RZ, RZ, R8, P1 ;  /* 0x000000ffff087224 */ /* 0x000fe200008e0608 */
[----:B--2---:R-:W-:-:S04]  /*0520*/  IADD3 R3, PT, PT, R9, R6, R3 ;  /* 0x0000000609037210 */ /* 0x004fc80007ffe003 */
[----:B---3--:R-:W-:-:S04]  /*0530*/  IADD3 R10, PT, PT, R11, R3, R10 ;  /* 0x000000030b0a7210 */ /* 0x008fc80007ffe00a */
[----:B----4-:R-:W-:-:S04]  /*0540*/  IADD3 R12, PT, PT, R13, R10, R12 ;  /* 0x0000000a0d0c7210 */ /* 0x010fc80007ffe00c */
[----:B-----5:R-:W-:-:S07]  /*0550*/  IADD3 R6, PT, PT, R15, R12, R14 ;  /* 0x0000000c0f067210 */ /* 0x020fce0007ffe00e */
.L_x_3:
[----:B------:R-:W-:Y:S05]  /*0560*/  @!P0 BRA `(.L_x_0) ;  /* 0x0000000000948947 */ /* 0x000fea0003800000 */
[----:B------:R-:W-:-:S04]  /*0570*/  ISETP.GE.U32.AND P0, PT, R16, 0x4, PT ;  /* 0x000000041000780c */ /* 0x000fc80003f06070 */
[----:B------:R-:W-:-:S13]  /*0580*/  ISETP.GE.U32.AND.EX P0, PT, RZ, RZ, PT, P0 ;  /* 0x000000ffff00720c */ /* 0x000fda0003f06100 */
[----:B------:R-:W0:Y:S01]  /*0590*/  @P0 LDC.64 R4, c[0x0][0x380] ;  /* 0x0000e000ff040b82 */ /* 0x000e220000000a00 */
[----:B------:R-:W-:-:S04]  /*05a0*/  @P0 LEA R3, P1, R7, R0, 0x6 ;  /* 0x0000000007030211 */ /* 0x000fc800078230ff */
[----:B------:R-:W-:Y:S02]  /*05b0*/  @P0 LEA.HI.X R10, R7, RZ, R8, 0x6, P1 ;  /* 0x000000ff070a0211 */ /* 0x000fe400008f3408 */
[----:B0-----:R-:W-:-:S04]  /*05c0*/  @P0 LEA R4, P1, R3, R4, 0x2 ;  /* 0x0000000403040211 */ /* 0x001fc800078210ff */
[----:B------:R-:W-:-:S05]  /*05d0*/  @P0 LEA.HI.X R5, R3, R5, R10, 0x2, P1 ;  /* 0x0000000503050211 */ /* 0x000fca00008f140a */
[----:B------:R-:W2:Y:S04]  /*05e0*/  @P0 LDG.E R3, desc[UR4][R4.64] ;  /* 0x0000000404030981 */ /* 0x000ea8000c1e1900 */
[----:B------:R-:W2:Y:S04]  /*05f0*/  @P0 LDG.E R11, desc[UR4][R4.64+0x100] ;  /* 0x00010004040b0981 */ /* 0x000ea8000c1e1900 */
[----:B------:R-:W3:Y:S04]  /*0600*/  @P0 LDG.E R12, desc[UR4][R4.64+0x200] ;  /* 0x00020004040c0981 */ /* 0x000ee8000c1e1900 */
[----:B------:R-:W3:Y:S01]  /*0610*/  @P0 LDG.E R13, desc[UR4][R4.64+0x300] ;  /* 0x00030004040d0981 */ /* 0x000ee2000c1e1900 */
[----:B------:R-:W-:Y:S01]  /*0620*/  LOP3.LUT R9, R2, 0x3, RZ, 0xc0, !PT ;  /* 0x0000000302097812 */ /* 0x000fe200078ec0ff */
[----:B------:R-:W-:Y:S01]  /*0630*/  IMAD.MOV.U32 R10, RZ, RZ, RZ ;  /* 0x000000ffff0a7224 */ /* 0x000fe200078e00ff */
[----:B------:R-:W-:-:S02]  /*0640*/  @P0 IADD3 R7, P2, PT, R7, 0x4, RZ ;  /* 0x0000000407070810 */ /* 0x000fc40007f5e0ff */
[----:B------:R-:W-:-:S03]  /*0650*/  ISETP.NE.U32.AND P1, PT, R9, RZ, PT ;  /* 0x000000ff0900720c */ /* 0x000fc60003f25070 */
[----:B------:R-:W-:Y:S01]  /*0660*/  @P0 IMAD.X R8, RZ, RZ, R8, P2 ;  /* 0x000000ffff080224 */ /* 0x000fe200010e0608 */
[----:B------:R-:W-:Y:S02]  /*0670*/  ISETP.NE.AND.EX P1, PT, R10, RZ, PT, P1 ;  /* 0x000000ff0a00720c */ /* 0x000fe40003f25310 */
[----:B--2---:R-:W-:-:S04]  /*0680*/  @P0 IADD3 R3, PT, PT, R11, R6, R3 ;  /* 0x000000060b030210 */ /* 0x004fc80007ffe003 */
[----:B---3--:R-:W-:-:S07]  /*0690*/  @P0 IADD3 R6, PT, PT, R13, R3, R12 ;  /* 0x000000030d060210 */ /* 0x008fce0007ffe00c */
[----:B------:R-:W-:Y:S05]  /*06a0*/  @!P1 BRA `(.L_x_0) ;  /* 0x0000000000449947 */ /* 0x000fea0003800000 */
[----:B------:R-:W0:Y:S01]  /*06b0*/  LDCU.64 UR6, c[0x0][0x380] ;  /* 0x00007000ff0677ac */ /* 0x000e220008000a00 */
[C---:B------:R-:W-:Y:S01]  /*06c0*/  IMAD.SHL.U32 R3, R7.reuse, 0x100, RZ ;  /* 0x0000010007037824 */ /* 0x040fe200078e00ff */
[----:B------:R-:W-:-:S04]  /*06d0*/  SHF.L.U64.HI R5, R7, 0x8, R8 ;  /* 0x0000000807057819 */ /* 0x000fc80000010208 */
[----:B------:R-:W-:-:S04]  /*06e0*/  LEA R2, P0, R0, R3, 0x2 ;  /* 0x0000000300027211 */ /* 0x000fc800078010ff */
[----:B------:R-:W-:Y:S02]  /*06f0*/  LEA.HI.X R5, R0, R5, RZ, 0x2, P0 ;  /* 0x0000000500057211 */ /* 0x000fe400000f14ff */
[----:B0-----:R-:W-:-:S04]  /*0700*/  IADD3 R2, P1, PT, R2, UR6, RZ ;  /* 0x0000000602027c10 */ /* 0x001fc8000ff3e0ff */
[----:B------:R-:W-:-:S09]  /*0710*/  IADD3.X R5, PT, PT, R5, UR7, RZ, P1, !PT ;  /* 0x0000000705057c10 */ /* 0x000fd20008ffe4ff */
.L_x_4:
[----:B------:R-:W-:-:S06]  /*0720*/  IMAD.MOV.U32 R3, RZ, RZ, R5 ;  /* 0x000000ffff037224 */ /* 0x000fcc00078e0005 */
[----:B------:R0:W2:Y:S01]  /*0730*/  LDG.E R3, desc[UR4][R2.64] ;  /* 0x0000000402037981 */ /* 0x0000a2000c1e1900 */
[----:B------:R-:W-:-:S04]  /*0740*/  IADD3 R9, P0, PT, R9, -0x1, RZ ;  /* 0xffffffff09097810 */ /* 0x000fc80007f1e0ff */
[----:B------:R-:W-:Y:S02]  /*0750*/  IADD3.X R10, PT, PT, R10, -0x1, RZ, P0, !PT ;  /* 0xffffffff0a0a7810 */ /* 0x000fe400007fe4ff */
[----:B------:R-:W-:Y:S02]  /*0760*/  ISETP.NE.U32.AND P0, PT, R9, RZ, PT ;  /* 0x000000ff0900720c */ /* 0x000fe40003f05070 */
[----:B0-----:R-:W-:Y:S02]  /*0770*/  IADD3 R2, P1, PT, R2, 0x100, RZ ;  /* 0x0000010002027810 */ /* 0x001fe40007f3e0ff */
[----:B------:R-:W-:-:S03]  /*0780*/  ISETP.NE.AND.EX P0, PT, R10, RZ, PT, P0 ;  /* 0x000000ff0a00720c */ /* 0x000fc60003f05300 */
[----:B------:R-:W-:Y:S02]  /*0790*/  IMAD.X R5, RZ, RZ, R5, P1 ;  /* 0x000000ffff057224 */ /* 0x000fe400008e0605 */
[----:B--2---:R-:W-:-:S08]  /*07a0*/  IMAD.IADD R6, R3, 0x1, R6 ;  /* 0x0000000103067824 */ /* 0x004fd000078e0206 */
[----:B------:R-:W-:Y:S05]  /*07b0*/  @P0 BRA `(.L_x_4) ;  /* 0xfffffffc00d80947 */ /* 0x000fea000383ffff */
.L_x_0:
[----:B------:R-:W0:Y:S02]  /*07c0*/  LDCU.64 UR6, c[0x0][0x390] ;  /* 0x00007200ff0677ac */ /* 0x000e240008000a00 */
[----:B0-----:R-:W-:-:S04]  /*07d0*/  LEA R2, P0, R0, UR6, 0x2 ;  /* 0x0000000600027c11 */ /* 0x001fc8000f8010ff */
[----:B------:R-:W-:-:S05]  /*07e0*/  LEA.HI.X R3, R0, UR7, RZ, 0x2, P0 ;  /* 0x0000000700037c11 */ /* 0x000fca00080f14ff */
[----:B------:R-:W-:Y:S01]  /*07f0*/  STG.E desc[UR4][R2.64], R6 ;  /* 0x0000000602007986 */ /* 0x000fe2000c101904 */
[----:B------:R-:W-:Y:S05]  /*0800*/  EXIT ;  /* 0x000000000000794d */ /* 0x000fea0003800000 */
.L_x_5:
[----:B------:R-:W-:-:S00]  /*0810*/  BRA `(.L_x_5) ;  /* 0xfffffffc00fc7947 */ /* 0x000fc0000383ffff */
[----:B------:R-:W-:-:S00]  /*0820*/  NOP ;  /* 0x0000000000007918 */ /* 0x000fc00000000000 */
        /* <DEDUP_REMOVED lines=13> */
.L_x_14:


//--------------------- .text._Z10parseArrayPcPill --------------------------
	.section	.text._Z10parseArrayPcPill,"ax",@progbits
	.align	128
        .global         _Z10parseArrayPcPill
        .type           _Z10parseArrayPcPill,@function
        .size           _Z10parseArrayPcPill,(.L_x_15 - _Z10parseArrayPcPill)
        .other          _Z10parseArrayPcPill,@"STO_CUDA_ENTRY STV_DEFAULT"
_Z10parseArrayPcPill:
.text._Z10parseArrayPcPill:
[----:B------:R-:W-:Y:S01]  /*0000*/  LDC R1, c[0x0][0x37c] ;  /* 0x0000df00ff017b82 */ /* 0x000fe20000000800 */
[----:B------:R-:W0:Y:S07]  /*0010*/  S2R R3, SR_TID.X ;  /* 0x0000000000037919 */ /* 0x000e2e0000002100 */
[----:B------:R-:W0:Y:S01]  /*0020*/  S2UR UR4, SR_CTAID.X ;  /* 0x00000000000479c3 */ /* 0x000e220000002500 */
[----:B------:R-:W1:Y:S07]  /*0030*/  LDCU.128 UR8, c[0x0][0x390] ;  /* 0x00007200ff0877ac */ /* 0x000e6e0008000c00 */
[----:B------:R-:W0:Y:S02]  /*0040*/  LDC R4, c[0x0][0x360] ;  /* 0x0000d800ff047b82 */ /* 0x000e240000000800 */
[----:B0-----:R-:W-:-:S04]  /*0050*/  IMAD R4, R4, UR4, R3 ;  /* 0x0000000404047c24 */ /* 0x001fc8000f8e0203 */
[C---:B------:R-:W-:Y:S01]  /*0060*/  IMAD.WIDE.U32 R2, R4.reuse, 0xc0, RZ ;  /* 0x000000c004027825 */ /* 0x040fe200078e00ff */
[----:B-1----:R-:W-:Y:S02]  /*0070*/  ISETP.GE.U32.AND P1, PT, R4, UR8, PT ;  /* 0x0000000804007c0c */ /* 0x002fe4000bf26070 */
[----:B------:R-:W-:-:S04]  /*0080*/  ISETP.GE.U32.AND P0, PT, R2, UR10, PT ;  /* 0x0000000a02007c0c */ /* 0x000fc8000bf06070 */
[----:B------:R-:W-:-:S04]  /*0090*/  ISETP.GE.AND.EX P0, PT, R3, UR11, PT, P0 ;  /* 0x0000000b03007c0c */ /* 0x000fc8000bf06300 */
[----:B------:R-:W-:-:S13]  /*00a0*/  ISETP.GE.OR.EX P0, PT, RZ, UR9, P0, P1 ;  /* 0x00000009ff007c0c */ /* 0x000fda0008706710 */
[----:B------:R-:W-:Y:S05]  /*00b0*/  @P0 EXIT ;  /* 0x000000000000094d */ /* 0x000fea0003800000 */
[----:B------:R-:W-:Y:S01]  /*00c0*/  FFMA R0, RZ, 1.4426950216293334961, RZ ;  /* 0x3fb8aa3bff007823 */ /* 0x000fe200000000ff */
[----:B------:R-:W-:Y:S01]  /*00d0*/  HFMA2 R12, -RZ, RZ, 0.64013671875, -15.109375 ;  /* 0x391fcb8eff0c7431 */ /* 0x000fe200000001ff */
[----:B------:R-:W0:Y:S02]  /*00e0*/  LDCU.64 UR4, c[0x0][0x358] ;  /* 0x00006b00ff0477ac */ /* 0x000e240008000a00 */
[----:B------:R-:W-:Y:S01]  /*00f0*/  FADD R0, RZ, R0 ;  /* 0x00000000ff007221 */ /* 0x000fe20000000000 */
[----:B------:R-:W1:Y:S03]  /*0100*/  LDCU.64 UR6, c[0x0][0x380] ;  /* 0x00007000ff0677ac */ /* 0x000e660008000a00 */
[----:B------:R-:W-:Y:S01]  /*0110*/  FFMA R0, RZ, RZ, R0 ;  /* 0x000000ffff007223 */ /* 0x000fe20000000000 */
[----:B------:R-:W2:Y:S03]  /*0120*/  LDCU.64 UR8, c[0x0][0x398] ;  /* 0x00007300ff0877ac */ /* 0x000ea60008000a00 */
[----:B------:R-:W-:-:S04]  /*0130*/  FFMA R6, RZ, RZ, R0 ;  /* 0x000000ffff067223 */ /* 0x000fc80000000000 */
[----:B------:R-:W-:-:S04]  /*0140*/  FADD R8, R6, 2 ;  /* 0x4000000006087421 */ /* 0x000fc80000000000 */
[C---:B------:R-:W-:Y:S01]  /*0150*/  FMUL R5, R8.reuse, 2 ;  /* 0x4000000008057820 */ /* 0x040fe20000400000 */
[C---:B------:R-:W-:Y:S01]  /*0160*/  FMUL R0, R8.reuse, 1 ;  /* 0x3f80000008007820 */ /* 0x040fe20000400000 */
[----:B------:R-:W-:Y:S02]  /*0170*/  FADD R9, R8, -2 ;  /* 0xc000000008097421 */ /* 0x000fe40000000000 */
[----:B------:R-:W3:Y:S01]  /*0180*/  FRND R10, R5 ;  /* 0x00000005000a7307 */ /* 0x000ee20000201000 */
[----:B------:R-:W-:Y:S01]  /*0190*/  FSETP.GEU.AND P2, PT, R5, RZ, PT ;  /* 0x000000ff0500720b */ /* 0x000fe20003f4e000 */
[----:B------:R-:W-:Y:S01]  /*01a0*/  FADD R9, R6, -R9 ;  /* 0x8000000906097221 */ /* 0x000fe20000000000 */
[C---:B------:R-:W-:Y:S01]  /*01b0*/  FFMA R6, R8.reuse, 2, -R5 ;  /* 0x4000000008067823 */ /* 0x040fe20000000805 */
[----:B------:R-:W-:Y:S01]  /*01c0*/  FADD R8, R8, -R0 ;  /* 0x8000000008087221 */ /* 0x000fe20000000000 */
[----:B------:R-:W-:Y:S02]  /*01d0*/  FSETP.GEU.AND P3, PT, R0, RZ, PT ;  /* 0x000000ff0000720b */ /* 0x000fe40003f6e000 */
[C---:B------:R-:W-:Y:S01]  /*01e0*/  FFMA R6, R9.reuse, 2, R6 ;  /* 0x4000000009067823 */ /* 0x040fe20000000006 */
[----:B------:R-:W4:Y:S01]  /*01f0*/  FRND R7, R0 ;  /* 0x0000000000077307 */ /* 0x000f220000201000 */
[----:B------:R-:W-:Y:S01]  /*0200*/  FADD R8, R9, R8 ;  /* 0x0000000809087221 */ /* 0x000fe20000000000 */
[----:B---3--:R-:W-:Y:S01]  /*0210*/  FADD R11, R5, -R10 ;  /* 0x8000000a050b7221 */ /* 0x008fe20000000000 */
[----:B------:R-:W-:-:S05]  /*0220*/  FSETP.GT.AND P0, PT, R10, RZ, PT ;  /* 0x000000ff0a00720b */ /* 0x000fca0003f04000 */
[----:B------:R-:W3:Y:S01]  /*0230*/  F2I.NTZ R10, R0 ;  /* 0x00000000000a7305 */ /* 0x000ee20000203100 */
[----:B------:R-:W-:Y:S01]  /*0240*/  FADD R6, R6, R11 ;  /* 0x0000000b06067221 */ /* 0x000fe20000000000 */
[----:B----4-:R-:W-:Y:S01]  /*0250*/  FADD R9, R0, -R7 ;  /* 0x8000000700097221 */ /* 0x010fe20000000000 */
[----:B------:R-:W-:-:S03]  /*0260*/  FSETP.GT.AND P1, PT, R7, RZ, PT ;  /* 0x000000ff0700720b */ /* 0x000fc60003f24000 */
[----:B------:R-:W-:Y:S01]  /*0270*/  FADD R11, R8, R9 ;  /* 0x00000009080b7221 */ /* 0x000fe20000000000 */
[CC--:B------:R-:W-:Y:S01]  /*0280*/  FFMA R9, R6.reuse, R12.reuse, 0.0013391353422775864601 ;  /* 0x3aaf85ed06097423 */ /* 0x0c0fe2000000000c */
[----:B------:R-:W-:Y:S02]  /*0290*/  SEL R15, RZ, 0x83000000, P1 ;  /* 0x83000000ff0f7807 */ /* 0x000fe40000800000 */
[C---:B------:R-:W-:Y:S01]  /*02a0*/  FFMA R8, R11.reuse, R12, 0.0013391353422775864601 ;  /* 0x3aaf85ed0b087423 */ /* 0x040fe2000000000c */
[----:B------:R-:W-:Y:S01]  /*02b0*/  FFMA R9, R6, R9, 0.0096188392490148544312 ;  /* 0x3c1d985606097423 */ /* 0x000fe20000000009 */
[----:B------:R-:W-:Y:S02]  /*02c0*/  FSETP.GT.AND P1, PT, |R0|, 152, PT ;  /* 0x431800000000780b */ /* 0x000fe40003f24200 */
[C---:B------:R-:W-:Y:S01]  /*02d0*/  FFMA R12, R11.reuse, R8, 0.0096188392490148544312 ;  /* 0x3c1d98560b0c7423 */ /* 0x040fe20000000008 */
[----:B------:R-:W-:Y:S01]  /*02e0*/  FFMA R9, R6, R9, 0.055503588169813156128 ;  /* 0x3d6357bb06097423 */ /* 0x000fe20000000009 */
[----:B------:R-:W4:Y:S01]  /*02f0*/  F2I.NTZ R8, R5 ;  /* 0x0000000500087305 */ /* 0x000f220000203100 */
[----:B---3--:R-:W-:Y:S01]  /*0300*/  LEA R10, R10, -R15, 0x17 ;  /* 0x8000000f0a0a7211 */ /* 0x008fe200078eb8ff */
[----:B------:R-:W-:Y:S01]  /*0310*/  FFMA R12, R11, R12, 0.055503588169813156128 ;  /* 0x3d6357bb0b0c7423 */ /* 0x000fe2000000000c */
[----:B------:R-:W-:-:S03]  /*0320*/  FFMA R9, R6, R9, 0.24022644758224487305 ;  /* 0x3e75fdec06097423 */ /* 0x000fc60000000009 */
[----:B------:R-:W-:Y:S01]  /*0330*/  FFMA R12, R11, R12, 0.24022644758224487305 ;  /* 0x3e75fdec0b0c7423 */ /* 0x000fe2000000000c */
[----:B------:R-:W-:-:S03]  /*0340*/  FFMA R9, R6, R9, 0.69314718246459960938 ;  /* 0x3f31721806097423 */ /* 0x000fc60000000009 */
[C---:B------:R-:W-:Y:S01]  /*0350*/  FFMA R12, R11.reuse, R12, 0.69314718246459960938 ;  /* 0x3f3172180b0c7423 */ /* 0x040fe2000000000c */
[----:B------:R-:W-:Y:S02]  /*0360*/  FFMA R9, R6, R9, 1 ;  /* 0x3f80000006097423 */ /* 0x000fe40000000009 */
[----:B------:R-:W3:Y:S01]  /*0370*/  LDC.64 R6, c[0x0][0x388] ;  /* 0x0000e200ff067b82 */ /* 0x000ee20000000a00 */
[----:B------:R-:W-:Y:S01]  /*0380*/  FFMA R12, R11, R12, 1 ;  /* 0x3f8000000b0c7423 */ /* 0x000fe2000000000c */
[----:B------:R-:W-:Y:S02]  /*0390*/  SEL R11, RZ, 0x83000000, P0 ;  /* 0x83000000ff0b7807 */ /* 0x000fe40000000000 */
[----:B------:R-:W-:-:S03]  /*03a0*/  FSETP.GT.AND P0, PT, |R5|, 152, PT ;  /* 0x431800000500780b */ /* 0x000fc60003f04200 */
[----:B----4-:R-:W-:Y:S01]  /*03b0*/  IMAD R13, R8, 0x800000, -R11 ;  /* 0x00800000080d7824 */ /* 0x010fe200078e0a0b */
[----:B------:R-:W-:Y:S01]  /*03c0*/  IADD3 R8, PT, PT, R11, 0x7f000000, RZ ;  /* 0x7f0000000b087810 */ /* 0x000fe20007ffe0ff */
[----:B------:R-:W-:-:S04]  /*03d0*/  VIADD R11, R15, 0x7f000000 ;  /* 0x7f0000000f0b7836 */ /* 0x000fc80000000000 */
[----:B------:R-:W-:Y:S01]  /*03e0*/  FMUL R8, R9, R8 ;  /* 0x0000000809087220 */ /* 0x000fe20000400000 */
[----:B------:R-:W-:-:S03]  /*03f0*/  FMUL R11, R12, R11 ;  /* 0x0000000b0c0b7220 */ /* 0x000fc60000400000 */
[----:B------:R-:W-:Y:S01]  /*0400*/  FMUL R0, R8, R13 ;  /* 0x0000000d08007220 */ /* 0x000fe20000400000 */
[----:B------:R-:W-:Y:S01]  /*0410*/  FMUL R5, R11, R10 ;  /* 0x0000000a0b057220 */ /* 0x000fe20000400000 */
[----:B------:R-:W-:Y:S01]  /*0420*/  IMAD.MOV.U32 R8, RZ, RZ, RZ ;  /* 0x000000ffff087224 */ /* 0x000fe200078e00ff */
[----:B------:R-:W-:Y:S02]  /*0430*/  @P0 FSEL R0, RZ, +INF , !P2 ;  /* 0x7f800000ff000808 */ /* 0x000fe40005000000 */
[----:B012---:R-:W-:-:S07]  /*0440*/  @P1 FSEL R5, RZ, +INF , !P3 ;  /* 0x7f800000ff051808 */ /* 0x007fce0005800000 */
.L_x_12:
[----:B0-----:R-:W-:-:S04]  /*0450*/  IADD3 R10, P0, PT, R2, UR6, RZ ;  /* 0x00000006020a7c10 */ /* 0x001fc8000ff1e0ff */
[----:B------:R-:W-:-:S05]  /*0460*/  IADD3.X R11, PT, PT, R3, UR7, RZ, P0, !PT ;  /* 0x00000007030b7c10 */ /* 0x000fca00087fe4ff */
[----:B------:R-:W2:Y:S04]  /*0470*/  LDG.E.U8 R14, desc[UR4][R10.64] ;  /* 0x000000040a0e7981 */ /* 0x000ea8000c1e1100 */
[----:B------:R0:W5:Y:S04]  /*0480*/  LDG.E.U8 R12, desc[UR4][R10.64+0x1] ;  /* 0x000001040a0c7981 */ /* 0x000168000c1e1100 */
[----:B------:R0:W5:Y:S01]  /*0490*/  LDG.E.U8 R13, desc[UR4][R10.64+0x2] ;  /* 0x000002040a0d7981 */ /* 0x000162000c1e1100 */
[----:B------:R-:W-:Y:S01]  /*04a0*/  BSSY.RECONVERGENT B0, `(.L_x_6) ;  /* 0x0000009000007945 */ /* 0x000fe20003800200 */
[----:B------:R-:W-:-:S02]  /*04b0*/  MOV R9, RZ ;  /* 0x000000ff00097202 */ /* 0x000fc40000000f00 */
[----:B--2---:R-:W-:-:S13]  /*04c0*/  ISETP.NE.AND P0, PT, R14, 0x41, PT ;  /* 0x000000410e00780c */ /* 0x004fda0003f05270 */
[----:B0-----:R-:W-:Y:S05]  /*04d0*/  @!P0 BRA `(.L_x_7) ;  /* 0x0000000000148947 */ /* 0x001fea0003800000 */
[----:B------:R-:W-:-:S13]  /*04e0*/  ISETP.NE.AND P0, PT, R14, 0x43, PT ;  /* 0x000000430e00780c */ /* 0x000fda0003f05270 */
[----:B------:R-:W-:Y:S01]  /*04f0*/  @P0 IMAD.MOV.U32 R9, RZ, RZ, 0x40000000 ;  /* 0x40000000ff090424 */ /* 0x000fe200078e00ff */
[----:B------:R-:W-:-:S04]  /*0500*/  @P0 ISETP.NE.AND P1, PT, R14, 0x47, PT ;  /* 0x000000470e00080c */ /* 0x000fc80003f25270 */
[----:B------:R-:W-:Y:S02]  /*0510*/  @P0 FSEL R9, R9, 3, !P1 ;  /* 0x4040000009090808 */ /* 0x000fe40004800000 */
[----:B------:R-:W-:-:S07]  /*0520*/  @!P0 MOV R9, 0x3f800000 ;  /* 0x3f80000000098802 */ /* 0x000fce0000000f00 */
.L_x_7:
[----:B------:R-:W-:Y:S05]  /*0530*/  BSYNC.RECONVERGENT B0 ;  /* 0x0000000000007941 */ /* 0x000fea0003800200 */
.L_x_6:
[----:B------:R-:W-:Y:S01]  /*0540*/  FMUL R9, R0, R9 ;  /* 0x0000000900097220 */ /* 0x000fe20000400000 */
[----:B-----5:R-:W-:Y:S01]  /*0550*/  ISETP.NE.AND P0, PT, R12, 0x41, PT ;  /* 0x000000410c00780c */ /* 0x020fe20003f05270 */
[----:B------:R-:W-:Y:S01]  /*0560*/  BSSY.RECONVERGENT B0, `(.L_x_8) ;  /* 0x0000009000007945 */ /* 0x000fe20003800200 */
[----:B------:R-:W-:Y:S01]  /*0570*/  HFMA2 R10, -RZ, RZ, 0, 0 ;  /* 0x00000000ff0a7431 */ /* 0x000fe200000001ff */
[----:B------:R0:W1:Y:S10]  /*0580*/  F2I.TRUNC.NTZ R11, R9 ;  /* 0x00000009000b7305 */ /* 0x000074000020f100 */
[----:B0-----:R-:W-:Y:S05]  /*0590*/  @!P0 BRA `(.L_x_9) ;  /* 0x0000000000148947 */ /* 0x001fea0003800000 */
[----:B------:R-:W-:-:S13]  /*05a0*/  ISETP.NE.AND P0, PT, R12, 0x43, PT ;  /* 0x000000430c00780c */ /* 0x000fda0003f05270 */
[----:B------:R-:W-:Y:S01]  /*05b0*/  @P0 IMAD.MOV.U32 R10, RZ, RZ, 0x40000000 ;  /* 0x40000000ff0a0424 */ /* 0x000fe200078e00ff */
[----:B------:R-:W-:-:S04]  /*05c0*/  @P0 ISETP.NE.AND P1, PT, R12, 0x47, PT ;  /* 0x000000470c00080c */ /* 0x000fc80003f25270 */
[----:B------:R-:W-:Y:S02]  /*05d0*/  @P0 FSEL R10, R10, 3, !P1 ;  /* 0x404000000a0a0808 */ /* 0x000fe40004800000 */
[----:B------:R-:W-:-:S07]  /*05e0*/  @!P0 MOV R10, 0x3f800000 ;  /* 0x3f800000000a8802 */ /* 0x000fce0000000f00 */
.L_x_9:
[----:B------:R-:W-:Y:S05]  /*05f0*/  BSYNC.RECONVERGENT B0 ;  /* 0x0000000000007941 */ /* 0x000fea0003800200 */
.L_x_8:
[----:B------:R-:W-:Y:S01]  /*0600*/  FMUL R10, R5, R10 ;  /* 0x0000000a050a7220 */ /* 0x000fe20000400000 */
[----:B------:R-:W-:Y:S01]  /*0610*/  ISETP.NE.AND P0, PT, R13, 0x41, PT ;  /* 0x000000410d00780c */ /* 0x000fe20003f05270 */
[----:B------:R-:W-:Y:S01]  /*0620*/  BSSY.RECONVERGENT B0, `(.L_x_10) ;  /* 0x0000009000007945 */ /* 0x000fe20003800200 */
[----:B------:R-:W-:-:S03]  /*0630*/  MOV R9, RZ ;  /* 0x000000ff00097202 */ /* 0x000fc60000000f00 */
[----:B------:R-:W0:Y:S08]  /*0640*/  F2I.TRUNC.NTZ R10, R10 ;  /* 0x0000000a000a7305 */ /* 0x000e30000020f100 */
[----:B------:R-:W-:Y:S05]  /*0650*/  @!P0 BRA `(.L_x_11) ;  /* 0x0000000000148947 */ /* 0x000fea0003800000 */
[----:B------:R-:W-:-:S13]  /*0660*/  ISETP.NE.AND P0, PT, R13, 0x43, PT ;  /* 0x000000430d00780c */ /* 0x000fda0003f05270 */
[----:B------:R-:W-:Y:S01]  /*0670*/  @P0 IMAD.MOV.U32 R9, RZ, RZ, 0x40000000 ;  /* 0x40000000ff090424 */ /* 0x000fe200078e00ff */
[----:B------:R-:W-:-:S04]  /*0680*/  @P0 ISETP.NE.AND P1, PT, R13, 0x47, PT ;  /* 0x000000470d00080c */ /* 0x000fc80003f25270 */
[----:B------:R-:W-:Y:S02]  /*0690*/  @P0 FSEL R9, R9, 3, !P1 ;  /* 0x4040000009090808 */ /* 0x000fe40004800000 */
[----:B------:R-:W-:-:S07]  /*06a0*/  @!P0 MOV R9, 0x3f800000 ;  /* 0x3f80000000098802 */ /* 0x000fce0000000f00 */
.L_x_11:
[----:B------:R-:W-:Y:S05]  /*06b0*/  BSYNC.RECONVERGENT B0 ;  /* 0x0000000000007941 */ /* 0x000fea0003800200 */
.L_x_10:
[----:B------:R-:W0:Y:S02]  /*06c0*/  F2I.TRUNC.NTZ R9, R9 ;  /* 0x0000000900097305 */ /* 0x000e24000020f100 */
[----:B01----:R-:W-:-:S04]  /*06d0*/  IADD3 R11, PT, PT, R9, R11, R10 ;  /* 0x0000000b090b7210 */ /* 0x003fc80007ffe00a */
[----:B------:R-:W-:-:S05]  /*06e0*/  LEA R11, R4, R11, 0x6 ;  /* 0x0000000b040b7211 */ /* 0x000fca00078e30ff */
[----:B---3--:R-:W-:-:S05]  /*06f0*/  IMAD.WIDE R10, R11, 0x4, R6 ;  /* 0x000000040b0a7825 */ /* 0x008fca00078e0206 */
[----:B------:R-:W2:Y:S01]  /*0700*/  LDG.E R12, desc[UR4][R10.64] ;  /* 0x000000040a0c7981 */ /* 0x000ea2000c1e1900 */
[----:B------:R-:W-:Y:S02]  /*0710*/  IADD3 R2, P0, PT, R2, 0x3, RZ ;  /* 0x0000000302027810 */ /* 0x000fe40007f1e0ff */
[----:B------:R-:W-:Y:S02]  /*0720*/  ISETP.LT.U32.AND P1, PT, R8, 0xbd, PT ;  /* 0x000000bd0800780c */ /* 0x000fe40003f21070 */
[----:B------:R-:W-:Y:S02]  /*0730*/  IADD3.X R3, PT, PT, RZ, R3, RZ, P0, !PT ;  /* 0x00000003ff037210 */ /* 0x000fe400007fe4ff */
[----:B------:R-:W-:Y:S02]  /*0740*/  ISETP.GE.U32.AND P0, PT, R2, UR8, PT ;  /* 0x0000000802007c0c */ /* 0x000fe4000bf06070 */
[----:B------:R-:W-:Y:S02]  /*0750*/  IADD3 R8, PT, PT, R8, 0x3, RZ ;  /* 0x0000000308087810 */ /* 0x000fe40007ffe0ff */
[----:B------:R-:W-:Y:S01]  /*0760*/  ISETP.GE.AND.EX P0, PT, R3, UR9, PT, P0 ;  /* 0x0000000903007c0c */ /* 0x000fe2000bf06300 */
[----:B--2---:R-:W-:-:S05]  /*0770*/  VIADD R13, R12, 0x1 ;  /* 0x000000010c0d7836 */ /* 0x004fca0000000000 */
[----:B------:R0:W-:Y:S07]  /*0780*/  STG.E desc[UR4][R10.64], R13 ;  /* 0x0000000d0a007986 */ /* 0x0001ee000c101904 */
[----:B------:R-:W-:Y:S05]  /*0790*/  @!P0 BRA P1, `(.L_x_12) ;  /* 0xfffffffc002c8947 */ /* 0x000fea000083ffff */
[----:B------:R-:W-:Y:S05]  /*07a0*/  EXIT ;  /* 0x000000000000794d */ /* 0x000fea0003800000 */
.L_x_13:
        /* <DEDUP_REMOVED lines=13> */
.L_x_15:


//--------------------- .nv.shared.reserved.0     --------------------------
	.section	.nv.shared.reserved.0,"aw",@nobits
	.weak		__nv_reservedSMEM_offset_0_alias
	.size		__nv_reservedSMEM_offset_0_alias, 0, 64
	.other		__nv_reservedSMEM_offset_0_alias,@"STO_CUDA_RESERVED_SHARED STV_DEFAULT"
__nv_reservedSMEM_offset_0_alias:
	.zero		0
	.zero		64


//--------------------- .nv.constant0._Z14tableVectorAddPilS_ --------------------------
	.section	.nv.constant0._Z14tableVectorAddPilS_,"a",@progbits
	.sectionflags	@""
	.align	4
.nv.constant0._Z14tableVectorAddPilS_:
	.zero		920


//--------------------- .nv.constant0._Z10parseArrayPcPill --------------------------
	.section	.nv.constant0._Z10parseArrayPcPill,"a",@progbits
	.sectionflags	@""
	.align	4
.nv.constant0._Z10parseArrayPcPill:
	.zero		928


//--------------------- SYMBOLS --------------------------

	.type		.nv.reservedSmem.offset0,@object
	.size		.nv.reservedSmem.offset0,0x4
